//
// Generated by NVIDIA NVVM Compiler
//
// Compiler Build ID: CL-36424714
// Cuda compilation tools, release 13.0, V13.0.88
// Based on NVVM 20.0.0
//

.version 9.0
.target sm_100
.address_size 64

	// .globl	_Z12kernel_heunsiiPfS_S_S_fPiS0_
.global .align 4 .b8 __cudart_i2opi_f[24] = {65, 144, 67, 60, 153, 149, 98, 219, 192, 221, 52, 245, 209, 87, 39, 252, 41, 21, 68, 78, 110, 131, 249, 162};

.visible .entry _Z12kernel_heunsiiPfS_S_S_fPiS0_(
	.param .u32 _Z12kernel_heunsiiPfS_S_S_fPiS0__param_0,
	.param .u32 _Z12kernel_heunsiiPfS_S_S_fPiS0__param_1,
	.param .u64 .ptr .align 1 _Z12kernel_heunsiiPfS_S_S_fPiS0__param_2,
	.param .u64 .ptr .align 1 _Z12kernel_heunsiiPfS_S_S_fPiS0__param_3,
	.param .u64 .ptr .align 1 _Z12kernel_heunsiiPfS_S_S_fPiS0__param_4,
	.param .u64 .ptr .align 1 _Z12kernel_heunsiiPfS_S_S_fPiS0__param_5,
	.param .f32 _Z12kernel_heunsiiPfS_S_S_fPiS0__param_6,
	.param .u64 .ptr .align 1 _Z12kernel_heunsiiPfS_S_S_fPiS0__param_7,
	.param .u64 .ptr .align 1 _Z12kernel_heunsiiPfS_S_S_fPiS0__param_8
)
{
	.local .align 4 .b8 	__local_depot0[28];
	.reg .b64 	%SP;
	.reg .b64 	%SPL;
	.reg .pred 	%p<23>;
	.reg .b32 	%r<106>;
	.reg .b32 	%f<87>;
	.reg .b64 	%rd<68>;
	.reg .b64 	%fd<8>;

	mov.u64 	%SPL, __local_depot0;
	ld.param.u32 	%r42, [_Z12kernel_heunsiiPfS_S_S_fPiS0__param_0];
	ld.param.u32 	%r43, [_Z12kernel_heunsiiPfS_S_S_fPiS0__param_1];
	ld.param.u64 	%rd18, [_Z12kernel_heunsiiPfS_S_S_fPiS0__param_2];
	ld.param.u64 	%rd22, [_Z12kernel_heunsiiPfS_S_S_fPiS0__param_3];
	ld.param.u64 	%rd19, [_Z12kernel_heunsiiPfS_S_S_fPiS0__param_4];
	ld.param.f32 	%f25, [_Z12kernel_heunsiiPfS_S_S_fPiS0__param_6];
	ld.param.u64 	%rd23, [_Z12kernel_heunsiiPfS_S_S_fPiS0__param_7];
	ld.param.u64 	%rd21, [_Z12kernel_heunsiiPfS_S_S_fPiS0__param_8];
	cvta.to.global.u64 	%rd1, %rd23;
	cvta.to.global.u64 	%rd2, %rd22;
	add.u64 	%rd3, %SPL, 0;
	add.u64 	%rd4, %SPL, 0;
	mov.u32 	%r44, %ctaid.x;
	mov.u32 	%r1, %ntid.x;
	mov.u32 	%r45, %tid.x;
	mad.lo.s32 	%r95, %r44, %r1, %r45;
	mul.lo.s32 	%r3, %r43, %r42;
	setp.ge.s32 	%p1, %r95, %r3;
	@%p1 bra 	$L__BB0_25;
	cvt.rn.f32.s32 	%f1, %r42;
	mov.u32 	%r46, %nctaid.x;
	mul.lo.s32 	%r4, %r1, %r46;
	cvta.to.global.u64 	%rd5, %rd19;
	cvta.to.global.u64 	%rd6, %rd21;
	cvta.to.global.u64 	%rd7, %rd18;
$L__BB0_2:
	ld.param.u64 	%rd63, [_Z12kernel_heunsiiPfS_S_S_fPiS0__param_5];
	cvt.rn.f32.s32 	%f27, %r95;
	add.f32 	%f28, %f27, 0f3F800000;
	div.rn.f32 	%f29, %f28, %f1;
	add.f32 	%f30, %f29, 0fBF800000;
	cvt.rpi.f32.f32 	%f31, %f30;
	cvt.rzi.s32.f32 	%r47, %f31;
	mul.lo.s32 	%r6, %r47, %r42;
	sub.s32 	%r48, %r95, %r6;
	cvta.to.global.u64 	%rd26, %rd63;
	mul.wide.s32 	%rd27, %r47, 4;
	add.s64 	%rd28, %rd26, %rd27;
	ld.global.f32 	%f2, [%rd28];
	mul.wide.s32 	%rd29, %r95, 4;
	add.s64 	%rd30, %rd2, %rd29;
	ld.global.f32 	%f3, [%rd30];
	mul.wide.s32 	%rd31, %r48, 4;
	add.s64 	%rd32, %rd5, %rd31;
	ld.global.f32 	%f4, [%rd32];
	add.s64 	%rd33, %rd6, %rd31;
	ld.global.u32 	%r101, [%rd33];
	ld.global.u32 	%r8, [%rd33+4];
	setp.ge.s32 	%p2, %r101, %r8;
	mov.f32 	%f83, 0f00000000;
	@%p2 bra 	$L__BB0_13;
	mov.f32 	%f83, 0f00000000;
	mov.u32 	%r96, %r101;
$L__BB0_4:
	mul.wide.s32 	%rd34, %r96, 4;
	add.s64 	%rd35, %rd1, %rd34;
	ld.global.u32 	%r49, [%rd35];
	add.s32 	%r50, %r49, %r6;
	mul.wide.s32 	%rd36, %r50, 4;
	add.s64 	%rd37, %rd2, %rd36;
	ld.global.f32 	%f33, [%rd37];
	sub.f32 	%f6, %f33, %f3;
	mul.f32 	%f34, %f6, 0f3F22F983;
	cvt.rni.s32.f32 	%r100, %f34;
	cvt.rn.f32.s32 	%f35, %r100;
	fma.rn.f32 	%f36, %f35, 0fBFC90FDA, %f6;
	fma.rn.f32 	%f37, %f35, 0fB3A22168, %f36;
	fma.rn.f32 	%f82, %f35, 0fA7C234C5, %f37;
	abs.f32 	%f8, %f6;
	setp.ltu.f32 	%p3, %f8, 0f47CE4780;
	@%p3 bra 	$L__BB0_12;
	setp.neu.f32 	%p4, %f8, 0f7F800000;
	@%p4 bra 	$L__BB0_7;
	mov.f32 	%f40, 0f00000000;
	mul.rn.f32 	%f82, %f6, %f40;
	mov.b32 	%r100, 0;
	bra.uni 	$L__BB0_12;
$L__BB0_7:
	mov.b32 	%r11, %f6;
	shl.b32 	%r52, %r11, 8;
	or.b32  	%r12, %r52, -2147483648;
	mov.b64 	%rd66, 0;
	mov.b32 	%r97, 0;
	mov.u64 	%rd64, __cudart_i2opi_f;
	mov.u64 	%rd65, %rd4;
$L__BB0_8:
	.pragma "nounroll";
	ld.global.nc.u32 	%r53, [%rd64];
	mad.wide.u32 	%rd40, %r53, %r12, %rd66;
	shr.u64 	%rd66, %rd40, 32;
	st.local.u32 	[%rd65], %rd40;
	add.s32 	%r97, %r97, 1;
	add.s64 	%rd65, %rd65, 4;
	add.s64 	%rd64, %rd64, 4;
	setp.ne.s32 	%p5, %r97, 6;
	@%p5 bra 	$L__BB0_8;
	shr.u32 	%r54, %r11, 23;
	st.local.u32 	[%rd4+24], %rd66;
	and.b32  	%r15, %r54, 31;
	and.b32  	%r55, %r54, 224;
	add.s32 	%r56, %r55, -128;
	shr.u32 	%r57, %r56, 5;
	mul.wide.u32 	%rd41, %r57, 4;
	sub.s64 	%rd14, %rd4, %rd41;
	ld.local.u32 	%r98, [%rd14+24];
	ld.local.u32 	%r99, [%rd14+20];
	setp.eq.s32 	%p6, %r15, 0;
	@%p6 bra 	$L__BB0_11;
	shf.l.wrap.b32 	%r98, %r99, %r98, %r15;
	ld.local.u32 	%r58, [%rd14+16];
	shf.l.wrap.b32 	%r99, %r58, %r99, %r15;
$L__BB0_11:
	shr.u32 	%r59, %r98, 30;
	shf.l.wrap.b32 	%r60, %r99, %r98, 2;
	shl.b32 	%r61, %r99, 2;
	shr.u32 	%r62, %r60, 31;
	add.s32 	%r63, %r62, %r59;
	neg.s32 	%r64, %r63;
	setp.lt.s32 	%p7, %r11, 0;
	selp.b32 	%r100, %r64, %r63, %p7;
	xor.b32  	%r65, %r60, %r11;
	shr.s32 	%r66, %r60, 31;
	xor.b32  	%r67, %r66, %r60;
	xor.b32  	%r68, %r66, %r61;
	cvt.u64.u32 	%rd42, %r67;
	shl.b64 	%rd43, %rd42, 32;
	cvt.u64.u32 	%rd44, %r68;
	or.b64  	%rd45, %rd43, %rd44;
	cvt.rn.f64.s64 	%fd1, %rd45;
	mul.f64 	%fd2, %fd1, 0d3BF921FB54442D19;
	cvt.rn.f32.f64 	%f38, %fd2;
	neg.f32 	%f39, %f38;
	setp.lt.s32 	%p8, %r65, 0;
	selp.f32 	%f82, %f39, %f38, %p8;
$L__BB0_12:
	mul.rn.f32 	%f41, %f82, %f82;
	and.b32  	%r70, %r100, 1;
	setp.eq.b32 	%p9, %r70, 1;
	selp.f32 	%f42, 0f3F800000, %f82, %p9;
	fma.rn.f32 	%f43, %f41, %f42, 0f00000000;
	fma.rn.f32 	%f44, %f41, 0f37CBAC00, 0fBAB607ED;
	selp.f32 	%f45, %f44, 0fB94D4153, %p9;
	selp.f32 	%f46, 0f3D2AAABB, 0f3C0885E4, %p9;
	fma.rn.f32 	%f47, %f45, %f41, %f46;
	selp.f32 	%f48, 0fBEFFFFFF, 0fBE2AAAA8, %p9;
	fma.rn.f32 	%f49, %f47, %f41, %f48;
	fma.rn.f32 	%f50, %f49, %f43, %f42;
	and.b32  	%r71, %r100, 2;
	setp.eq.s32 	%p10, %r71, 0;
	mov.f32 	%f51, 0f00000000;
	sub.f32 	%f52, %f51, %f50;
	selp.f32 	%f53, %f50, %f52, %p10;
	fma.rn.f32 	%f83, %f2, %f53, %f83;
	add.s32 	%r96, %r96, 1;
	setp.lt.s32 	%p11, %r96, %r8;
	@%p11 bra 	$L__BB0_4;
$L__BB0_13:
	add.f32 	%f14, %f4, %f83;
	fma.rn.f32 	%f15, %f25, %f14, %f3;
	mov.f32 	%f86, 0f00000000;
	@%p2 bra 	$L__BB0_24;
	mov.f32 	%f86, 0f00000000;
$L__BB0_15:
	mul.wide.s32 	%rd46, %r101, 4;
	add.s64 	%rd47, %rd1, %rd46;
	ld.global.u32 	%r72, [%rd47];
	add.s32 	%r73, %r72, %r6;
	mul.wide.s32 	%rd48, %r73, 4;
	add.s64 	%rd49, %rd2, %rd48;
	ld.global.f32 	%f56, [%rd49];
	sub.f32 	%f17, %f56, %f15;
	mul.f32 	%f57, %f17, 0f3F22F983;
	cvt.rni.s32.f32 	%r105, %f57;
	cvt.rn.f32.s32 	%f58, %r105;
	fma.rn.f32 	%f59, %f58, 0fBFC90FDA, %f17;
	fma.rn.f32 	%f60, %f58, 0fB3A22168, %f59;
	fma.rn.f32 	%f85, %f58, 0fA7C234C5, %f60;
	abs.f32 	%f19, %f17;
	setp.ltu.f32 	%p13, %f19, 0f47CE4780;
	@%p13 bra 	$L__BB0_23;
	setp.neu.f32 	%p14, %f19, 0f7F800000;
	@%p14 bra 	$L__BB0_18;
	mov.f32 	%f63, 0f00000000;
	mul.rn.f32 	%f85, %f17, %f63;
	mov.b32 	%r105, 0;
	bra.uni 	$L__BB0_23;
$L__BB0_18:
	mov.b32 	%r27, %f17;
	shl.b32 	%r75, %r27, 8;
	or.b32  	%r28, %r75, -2147483648;
	mov.b64 	%rd67, 0;
	mov.b32 	%r102, 0;
$L__BB0_19:
	.pragma "nounroll";
	mul.wide.u32 	%rd51, %r102, 4;
	mov.u64 	%rd52, __cudart_i2opi_f;
	add.s64 	%rd53, %rd52, %rd51;
	ld.global.nc.u32 	%r76, [%rd53];
	mad.wide.u32 	%rd54, %r76, %r28, %rd67;
	shr.u64 	%rd67, %rd54, 32;
	add.s64 	%rd55, %rd3, %rd51;
	st.local.u32 	[%rd55], %rd54;
	add.s32 	%r102, %r102, 1;
	setp.ne.s32 	%p15, %r102, 6;
	@%p15 bra 	$L__BB0_19;
	shr.u32 	%r77, %r27, 23;
	st.local.u32 	[%rd3+24], %rd67;
	and.b32  	%r31, %r77, 31;
	and.b32  	%r78, %r77, 224;
	add.s32 	%r79, %r78, -128;
	shr.u32 	%r80, %r79, 5;
	mul.wide.u32 	%rd56, %r80, 4;
	sub.s64 	%rd17, %rd3, %rd56;
	ld.local.u32 	%r103, [%rd17+24];
	ld.local.u32 	%r104, [%rd17+20];
	setp.eq.s32 	%p16, %r31, 0;
	@%p16 bra 	$L__BB0_22;
	shf.l.wrap.b32 	%r103, %r104, %r103, %r31;
	ld.local.u32 	%r81, [%rd17+16];
	shf.l.wrap.b32 	%r104, %r81, %r104, %r31;
$L__BB0_22:
	shr.u32 	%r82, %r103, 30;
	shf.l.wrap.b32 	%r83, %r104, %r103, 2;
	shl.b32 	%r84, %r104, 2;
	shr.u32 	%r85, %r83, 31;
	add.s32 	%r86, %r85, %r82;
	neg.s32 	%r87, %r86;
	setp.lt.s32 	%p17, %r27, 0;
	selp.b32 	%r105, %r87, %r86, %p17;
	xor.b32  	%r88, %r83, %r27;
	shr.s32 	%r89, %r83, 31;
	xor.b32  	%r90, %r89, %r83;
	xor.b32  	%r91, %r89, %r84;
	cvt.u64.u32 	%rd57, %r90;
	shl.b64 	%rd58, %rd57, 32;
	cvt.u64.u32 	%rd59, %r91;
	or.b64  	%rd60, %rd58, %rd59;
	cvt.rn.f64.s64 	%fd3, %rd60;
	mul.f64 	%fd4, %fd3, 0d3BF921FB54442D19;
	cvt.rn.f32.f64 	%f61, %fd4;
	neg.f32 	%f62, %f61;
	setp.lt.s32 	%p18, %r88, 0;
	selp.f32 	%f85, %f62, %f61, %p18;
$L__BB0_23:
	mul.rn.f32 	%f64, %f85, %f85;
	and.b32  	%r93, %r105, 1;
	setp.eq.b32 	%p19, %r93, 1;
	selp.f32 	%f65, 0f3F800000, %f85, %p19;
	fma.rn.f32 	%f66, %f64, %f65, 0f00000000;
	fma.rn.f32 	%f67, %f64, 0f37CBAC00, 0fBAB607ED;
	selp.f32 	%f68, %f67, 0fB94D4153, %p19;
	selp.f32 	%f69, 0f3D2AAABB, 0f3C0885E4, %p19;
	fma.rn.f32 	%f70, %f68, %f64, %f69;
	selp.f32 	%f71, 0fBEFFFFFF, 0fBE2AAAA8, %p19;
	fma.rn.f32 	%f72, %f70, %f64, %f71;
	fma.rn.f32 	%f73, %f72, %f66, %f65;
	and.b32  	%r94, %r105, 2;
	setp.eq.s32 	%p20, %r94, 0;
	mov.f32 	%f74, 0f00000000;
	sub.f32 	%f75, %f74, %f73;
	selp.f32 	%f76, %f73, %f75, %p20;
	fma.rn.f32 	%f86, %f2, %f76, %f86;
	add.s32 	%r101, %r101, 1;
	setp.lt.s32 	%p21, %r101, %r8;
	@%p21 bra 	$L__BB0_15;
$L__BB0_24:
	add.f32 	%f77, %f4, %f86;
	cvt.f64.f32 	%fd5, %f3;
	add.f32 	%f78, %f14, %f77;
	mul.f32 	%f79, %f25, %f78;
	cvt.f64.f32 	%fd6, %f79;
	fma.rn.f64 	%fd7, %fd6, 0d3FE0000000000000, %fd5;
	cvt.rn.f32.f64 	%f80, %fd7;
	mul.wide.s32 	%rd61, %r95, 4;
	add.s64 	%rd62, %rd7, %rd61;
	st.global.f32 	[%rd62], %f80;
	add.s32 	%r95, %r95, %r4;
	setp.lt.s32 	%p22, %r95, %r3;
	@%p22 bra 	$L__BB0_2;
$L__BB0_25:
	ret;

}


// ===== COMPILED SASS (sm_100) =====

	.target	sm_100

	.elftype	@"ET_EXEC"


//--------------------- .note.nv.tkinfo           --------------------------
	.section	.note.nv.tkinfo,"",@"SHT_NOTE"
	.sectionflags	@"SHF_NOTE_NV_TKINFO"
	.tkinfo
        /*0018*/ 	.word	0x00000002
        /*0030*/ 	.string	""
        /*0030*/ 	.string	"ptxas"
        /*0030*/ 	.string	"Cuda compilation tools, release 13.0, V13.0.88"
        /*0030*/ 	.string	"Build cuda_13.0.r13.0/compiler.36424714_0"
        /*0030*/ 	.string	"-arch sm_100 -m 64 "



//--------------------- .note.nv.cuinfo           --------------------------
	.section	.note.nv.cuinfo,"",@"SHT_NOTE"
	.sectionflags	@"SHF_NOTE_NV_CUINFO"
        /*0018*/ 	.short	0x0002
        /*001a*/ 	.short	0x0064
        /*001c*/ 	.short	0x0082
	.zero		2


//--------------------- .nv.info                  --------------------------
	.section	.nv.info,"",@"SHT_CUDA_INFO"
	.align	4


	//----- nvinfo : EIATTR_REGCOUNT
	.align		4
        /*0000*/ 	.byte	0x04, 0x2f
        /*0002*/ 	.short	(.L_2 - .L_1)
	.align		4
.L_1:
        /*0004*/ 	.word	index@(_Z12kernel_heunsiiPfS_S_S_fPiS0_)
        /*0008*/ 	.word	0x0000001c


	//----- nvinfo : EIATTR_FRAME_SIZE
	.align		4
.L_2:
        /*000c*/ 	.byte	0x04, 0x11
        /*000e*/ 	.short	(.L_4 - .L_3)
	.align		4
.L_3:
        /*0010*/ 	.word	index@($__internal_0_$__cuda_sm3x_div_rn_noftz_f32_slowpath)
        /*0014*/ 	.word	0x00000020


	//----- nvinfo : EIATTR_FRAME_SIZE
	.align		4
.L_4:
        /*0018*/ 	.byte	0x04, 0x11
        /*001a*/ 	.short	(.L_6 - .L_5)
	.align		4
.L_5:
        /*001c*/ 	.word	index@(_Z12kernel_heunsiiPfS_S_S_fPiS0_)
        /*0020*/ 	.word	0x00000020


	//----- nvinfo : EIATTR_MIN_STACK_SIZE
	.align		4
.L_6:
        /*0024*/ 	.byte	0x04, 0x12
        /*0026*/ 	.short	(.L_8 - .L_7)
	.align		4
.L_7:
        /*0028*/ 	.word	index@(_Z12kernel_heunsiiPfS_S_S_fPiS0_)
        /*002c*/ 	.word	0x00000020
.L_8:


//--------------------- .nv.compat                --------------------------
	.section	.nv.compat,"",@"SHT_CUDA_COMPAT_INFO"
	.align	4
        /*0000*/ 	.byte	0x02, 0x09, 0x00, 0x00, 0x02, 0x02, 0x01, 0x00, 0x02, 0x05, 0x05, 0x00, 0x03, 0x07, 0x01, 0x01
        /*0010*/ 	.byte	0x02, 0x03, 0x00, 0x00, 0x02, 0x06, 0x01, 0x00, 0x04, 0x0b, 0x08, 0x00, 0x01, 0x00, 0x00, 0x00
        /*0020*/ 	.byte	0x00, 0x00, 0x00, 0x00


//--------------------- .nv.info._Z12kernel_heunsiiPfS_S_S_fPiS0_ --------------------------
	.section	.nv.info._Z12kernel_heunsiiPfS_S_S_fPiS0_,"",@"SHT_CUDA_INFO"
	.sectionflags	@""
	.align	4


	//----- nvinfo : EIATTR_CUDA_API_VERSION
	.align		4
        /*0000*/ 	.byte	0x04, 0x37
        /*0002*/ 	.short	(.L_10 - .L_9)
.L_9:
        /*0004*/ 	.word	0x00000082


	//----- nvinfo : EIATTR_KPARAM_INFO
	.align		4
.L_10:
        /*0008*/ 	.byte	0x04, 0x17
        /*000a*/ 	.short	(.L_12 - .L_11)
.L_11:
        /*000c*/ 	.word	0x00000000
        /*0010*/ 	.short	0x0008
        /*0012*/ 	.short	0x0038
        /*0014*/ 	.byte	0x00, 0xf5, 0x21, 0x00


	//----- nvinfo : EIATTR_KPARAM_INFO
	.align		4
.L_12:
        /*0018*/ 	.byte	0x04, 0x17
        /*001a*/ 	.short	(.L_14 - .L_13)
.L_13:
        /*001c*/ 	.word	0x00000000
        /*0020*/ 	.short	0x0007
        /*0022*/ 	.short	0x0030
        /*0024*/ 	.byte	0x00, 0xf5, 0x21, 0x00


	//----- nvinfo : EIATTR_KPARAM_INFO
	.align		4
.L_14:
        /*0028*/ 	.byte	0x04, 0x17
        /*002a*/ 	.short	(.L_16 - .L_15)
.L_15:
        /*002c*/ 	.word	0x00000000
        /*0030*/ 	.short	0x0006
        /*0032*/ 	.short	0x0028
        /*0034*/ 	.byte	0x00, 0xf0, 0x11, 0x00


	//----- nvinfo : EIATTR_KPARAM_INFO
	.align		4
.L_16:
        /*0038*/ 	.byte	0x04, 0x17
        /*003a*/ 	.short	(.L_18 - .L_17)
.L_17:
        /*003c*/ 	.word	0x00000000
        /*0040*/ 	.short	0x0005
        /*0042*/ 	.short	0x0020
        /*0044*/ 	.byte	0x00, 0xf5, 0x21, 0x00


	//----- nvinfo : EIATTR_KPARAM_INFO
	.align		4
.L_18:
        /*0048*/ 	.byte	0x04, 0x17
        /*004a*/ 	.short	(.L_20 - .L_19)
.L_19:
        /*004c*/ 	.word	0x00000000
        /*0050*/ 	.short	0x0004
        /*0052*/ 	.short	0x0018
        /*0054*/ 	.byte	0x00, 0xf5, 0x21, 0x00


	//----- nvinfo : EIATTR_KPARAM_INFO
	.align		4
.L_20:
        /*0058*/ 	.byte	0x04, 0x17
        /*005a*/ 	.short	(.L_22 - .L_21)
.L_21:
        /*005c*/ 	.word	0x00000000
        /*0060*/ 	.short	0x0003
        /*0062*/ 	.short	0x0010
        /*0064*/ 	.byte	0x00, 0xf5, 0x21, 0x00


	//----- nvinfo : EIATTR_KPARAM_INFO
	.align		4
.L_22:
        /*0068*/ 	.byte	0x04, 0x17
        /*006a*/ 	.short	(.L_24 - .L_23)
.L_23:
        /*006c*/ 	.word	0x00000000
        /*0070*/ 	.short	0x0002
        /*0072*/ 	.short	0x0008
        /*0074*/ 	.byte	0x00, 0xf5, 0x21, 0x00


	//----- nvinfo : EIATTR_KPARAM_INFO
	.align		4
.L_24:
        /*0078*/ 	.byte	0x04, 0x17
        /*007a*/ 	.short	(.L_26 - .L_25)
.L_25:
        /*007c*/ 	.word	0x00000000
        /*0080*/ 	.short	0x0001
        /*0082*/ 	.short	0x0004
        /*0084*/ 	.byte	0x00, 0xf0, 0x11, 0x00


	//----- nvinfo : EIATTR_KPARAM_INFO
	.align		4
.L_26:
        /*0088*/ 	.byte	0x04, 0x17
        /*008a*/ 	.short	(.L_28 - .L_27)
.L_27:
        /*008c*/ 	.word	0x00000000
        /*0090*/ 	.short	0x0000
        /*0092*/ 	.short	0x0000
        /*0094*/ 	.byte	0x00, 0xf0, 0x11, 0x00


	//----- nvinfo : EIATTR_SPARSE_MMA_MASK
	.align		4
.L_28:
        /*0098*/ 	.byte	0x03, 0x50
        /*009a*/ 	.short	0x0000


	//----- nvinfo : EIATTR_MAXREG_COUNT
	.align		4
        /*009c*/ 	.byte	0x03, 0x1b
        /*009e*/ 	.short	0x00ff


	//----- nvinfo : EIATTR_MERCURY_ISA_VERSION
	.align		4
        /*00a0*/ 	.byte	0x03, 0x5f
        /*00a2*/ 	.short	0x0101


	//----- nvinfo : EIATTR_VRC_CTA_INIT_COUNT
	.align		4
        /*00a4*/ 	.byte	0x02, 0x4a
	.zero		1
	.zero		1


	//----- nvinfo : EIATTR_EXIT_INSTR_OFFSETS
	.align		4
        /*00a8*/ 	.byte	0x04, 0x1c
        /*00aa*/ 	.short	(.L_30 - .L_29)


	//   ....[0]....
.L_29:
        /*00ac*/ 	.word	0x00000090


	//   ....[1]....
        /*00b0*/ 	.word	0x00001060


	//----- nvinfo : EIATTR_CRS_STACK_SIZE
	.align		4
.L_30:
        /*00b4*/ 	.byte	0x04, 0x1e
        /*00b6*/ 	.short	(.L_32 - .L_31)
.L_31:
        /*00b8*/ 	.word	0x00000000


	//----- nvinfo : EIATTR_CBANK_PARAM_SIZE
	.align		4
.L_32:
        /*00bc*/ 	.byte	0x03, 0x19
        /*00be*/ 	.short	0x0040


	//----- nvinfo : EIATTR_PARAM_CBANK
	.align		4
        /*00c0*/ 	.byte	0x04, 0x0a
        /*00c2*/ 	.short	(.L_34 - .L_33)
	.align		4
.L_33:
        /*00c4*/ 	.word	index@(.nv.constant0._Z12kernel_heunsiiPfS_S_S_fPiS0_)
        /*00c8*/ 	.short	0x0380
        /*00ca*/ 	.short	0x0040


	//----- nvinfo : EIATTR_SW_WAR
	.align		4
.L_34:
        /*00cc*/ 	.byte	0x04, 0x36
        /*00ce*/ 	.short	(.L_36 - .L_35)
.L_35:
        /*00d0*/ 	.word	0x00000008
.L_36:


//--------------------- .nv.callgraph             --------------------------
	.section	.nv.callgraph,"",@"SHT_CUDA_CALLGRAPH"
	.align	4
	.sectionentsize	8
	.align		4
        /*0000*/ 	.word	0x00000000
	.align		4
        /*0004*/ 	.word	0xffffffff
	.align		4
        /*0008*/ 	.word	0x00000000
	.align		4
        /*000c*/ 	.word	0xfffffffe
	.align		4
        /*0010*/ 	.word	0x00000000
	.align		4
        /*0014*/ 	.word	0xfffffffd
	.align		4
        /*0018*/ 	.word	0x00000000
	.align		4
        /*001c*/ 	.word	0xfffffffc


//--------------------- .nv.constant4             --------------------------
	.section	.nv.constant4,"a",@progbits
	.align	8
	.align		8
.nv.constant4:
        /*0000*/ 	.dword	__cudart_i2opi_f


//--------------------- .text._Z12kernel_heunsiiPfS_S_S_fPiS0_ --------------------------
	.section	.text._Z12kernel_heunsiiPfS_S_S_fPiS0_,"ax",@progbits
	.align	128
        .global         _Z12kernel_heunsiiPfS_S_S_fPiS0_
        .type           _Z12kernel_heunsiiPfS_S_S_fPiS0_,@function
        .size           _Z12kernel_heunsiiPfS_S_S_fPiS0_,(.L_x_27 - _Z12kernel_heunsiiPfS_S_S_fPiS0_)
        .other          _Z12kernel_heunsiiPfS_S_S_fPiS0_,@"STO_CUDA_ENTRY STV_DEFAULT"
_Z12kernel_heunsiiPfS_S_S_fPiS0_:
.text._Z12kernel_heunsiiPfS_S_S_fPiS0_:
[----:B------:R-:W0:Y:S01]  /*0000*/  LDC R1, c[0x0][0x37c] ;  /* 0x0000df00ff017b82 */ /* 0x000e220000000800 */
[----:B------:R-:W1:Y:S07]  /*0010*/  S2R R7, SR_TID.X ;  /* 0x0000000000077919 */ /* 0x000e6e0000002100 */
[----:B------:R-:W1:Y:S01]  /*0020*/  S2UR UR4, SR_CTAID.X ;  /* 0x00000000000479c3 */ /* 0x000e620000002500 */
[----:B------:R-:W2:Y:S01]  /*0030*/  LDCU.64 UR10, c[0x0][0x380] ;  /* 0x00007000ff0a77ac */ /* 0x000ea20008000a00 */
[----:B0-----:R-:W-:-:S06]  /*0040*/  VIADD R1, R1, 0xffffffe0 ;  /* 0xffffffe001017836 */ /* 0x001fcc0000000000 */
[----:B------:R-:W1:Y:S01]  /*0050*/  LDC R8, c[0x0][0x360] ;  /* 0x0000d800ff087b82 */ /* 0x000e620000000800 */
[----:B--2---:R-:W-:Y:S01]  /*0060*/  UIMAD UR6, UR11, UR10, URZ ;  /* 0x0000000a0b0672a4 */ /* 0x004fe2000f8e02ff */
[----:B-1----:R-:W-:-:S05]  /*0070*/  IMAD R7, R8, UR4, R7 ;  /* 0x0000000408077c24 */ /* 0x002fca000f8e0207 */
[----:B------:R-:W-:-:S13]  /*0080*/  ISETP.GE.AND P0, PT, R7, UR6, PT ;  /* 0x0000000607007c0c */ /* 0x000fda000bf06270 */
[----:B------:R-:W-:Y:S05]  /*0090*/  @P0 EXIT ;  /* 0x000000000000094d */ /* 0x000fea0003800000 */
[----:B------:R-:W0:Y:S01]  /*00a0*/  LDCU UR4, c[0x0][0x370] ;  /* 0x00006e00ff0477ac */ /* 0x000e220008000800 */
[----:B------:R-:W-:Y:S01]  /*00b0*/  I2FP.F32.S32 R6, UR10 ;  /* 0x0000000a00067c45 */ /* 0x000fe20008201400 */
[----:B------:R-:W1:Y:S01]  /*00c0*/  LDCU.64 UR8, c[0x0][0x358] ;  /* 0x00006b00ff0877ac */ /* 0x000e620008000a00 */
[----:B0-----:R-:W-:-:S07]  /*00d0*/  IMAD R8, R8, UR4, RZ ;  /* 0x0000000408087c24 */ /* 0x001fce000f8e02ff */
.L_x_14:
[----:B0-----:R-:W0:Y:S01]  /*00e0*/  MUFU.RCP R3, R6 ;  /* 0x0000000600037308 */ /* 0x001e220000001000 */
[----:B------:R-:W-:Y:S01]  /*00f0*/  I2FP.F32.S32 R0, R7 ;  /* 0x0000000700007245 */ /* 0x000fe20000201400 */
[----:B------:R-:W-:Y:S04]  /*0100*/  BSSY.RECONVERGENT B0, `(.L_x_0) ;  /* 0x000000c000007945 */ /* 0x000fe80003800200 */
[----:B------:R-:W-:-:S04]  /*0110*/  FADD R0, R0, 1 ;  /* 0x3f80000000007421 */ /* 0x000fc80000000000 */
[----:B------:R-:W2:Y:S01]  /*0120*/  FCHK P0, R0, R6 ;  /* 0x0000000600007302 */ /* 0x000ea20000000000 */
[----:B0-----:R-:W-:-:S04]  /*0130*/  FFMA R2, -R6, R3, 1 ;  /* 0x3f80000006027423 */ /* 0x001fc80000000103 */
[----:B------:R-:W-:-:S04]  /*0140*/  FFMA R3, R3, R2, R3 ;  /* 0x0000000203037223 */ /* 0x000fc80000000003 */
[----:B------:R-:W-:-:S04]  /*0150*/  FFMA R2, R0, R3, RZ ;  /* 0x0000000300027223 */ /* 0x000fc800000000ff */
[----:B------:R-:W-:-:S04]  /*0160*/  FFMA R4, -R6, R2, R0 ;  /* 0x0000000206047223 */ /* 0x000fc80000000100 */
[----:B------:R-:W-:Y:S01]  /*0170*/  FFMA R2, R3, R4, R2 ;  /* 0x0000000403027223 */ /* 0x000fe20000000002 */
[----:B-12---:R-:W-:Y:S06]  /*0180*/  @!P0 BRA `(.L_x_1) ;  /* 0x00000000000c8947 */ /* 0x006fec0003800000 */
[----:B------:R-:W-:-:S07]  /*0190*/  MOV R2, 0x1b0 ;  /* 0x000001b000027802 */ /* 0x000fce0000000f00 */
[----:B-1----:R-:W-:Y:S05]  /*01a0*/  CALL.REL.NOINC `($__internal_0_$__cuda_sm3x_div_rn_noftz_f32_slowpath) ;  /* 0x0000000c00b07944 */ /* 0x002fea0003c00000 */
[----:B------:R-:W-:-:S07]  /*01b0*/  IMAD.MOV.U32 R2, RZ, RZ, R0 ;  /* 0x000000ffff027224 */ /* 0x000fce00078e0000 */
.L_x_1:
[----:B-1----:R-:W-:Y:S05]  /*01c0*/  BSYNC.RECONVERGENT B0 ;  /* 0x0000000000007941 */ /* 0x002fea0003800200 */
.L_x_0:
[----:B------:R-:W-:Y:S01]  /*01d0*/  FADD R9, R2, -1 ;  /* 0xbf80000002097421 */ /* 0x000fe20000000000 */
[----:B------:R-:W0:Y:S01]  /*01e0*/  LDC.64 R18, c[0x0][0x3b8] ;  /* 0x0000ee00ff127b82 */ /* 0x000e220000000a00 */
[----:B------:R-:W1:Y:S04]  /*01f0*/  LDCU UR4, c[0x0][0x380] ;  /* 0x00007000ff0477ac */ /* 0x000e680008000800 */
[----:B------:R-:W2:Y:S03]  /*0200*/  F2I.CEIL.NTZ R9, R9 ;  /* 0x0000000900097305 */ /* 0x000ea6000020b100 */
[----:B------:R-:W3:Y:S08]  /*0210*/  LDC.64 R4, c[0x0][0x3a0] ;  /* 0x0000e800ff047b82 */ /* 0x000ef00000000a00 */
[----:B------:R-:W4:Y:S01]  /*0220*/  LDC.64 R16, c[0x0][0x390] ;  /* 0x0000e400ff107b82 */ /* 0x000f220000000a00 */
[----:B--2---:R-:W-:-:S07]  /*0230*/  IMAD.MOV R0, RZ, RZ, -R9 ;  /* 0x000000ffff007224 */ /* 0x004fce00078e0a09 */
[----:B------:R-:W2:Y:S01]  /*0240*/  LDC.64 R2, c[0x0][0x398] ;  /* 0x0000e600ff027b82 */ /* 0x000ea20000000a00 */
[----:B-1----:R-:W-:-:S04]  /*0250*/  IMAD R13, R0, UR4, R7 ;  /* 0x00000004000d7c24 */ /* 0x002fc8000f8e0207 */
[----:B0-----:R-:W-:-:S05]  /*0260*/  IMAD.WIDE R18, R13, 0x4, R18 ;  /* 0x000000040d127825 */ /* 0x001fca00078e0212 */
[----:B------:R-:W2:Y:S04]  /*0270*/  LDG.E R10, desc[UR8][R18.64] ;  /* 0x00000008120a7981 */ /* 0x000ea8000c1e1900 */
[----:B------:R-:W2:Y:S01]  /*0280*/  LDG.E R11, desc[UR8][R18.64+0x4] ;  /* 0x00000408120b7981 */ /* 0x000ea2000c1e1900 */
[----:B---3--:R-:W-:-:S04]  /*0290*/  IMAD.WIDE R4, R9, 0x4, R4 ;  /* 0x0000000409047825 */ /* 0x008fc800078e0204 */
[----:B----4-:R-:W-:Y:S01]  /*02a0*/  IMAD.WIDE R16, R7, 0x4, R16 ;  /* 0x0000000407107825 */ /* 0x010fe200078e0210 */
[----:B------:R0:W5:Y:S03]  /*02b0*/  LDG.E R12, desc[UR8][R4.64] ;  /* 0x00000008040c7981 */ /* 0x000166000c1e1900 */
[----:B--2---:R-:W-:Y:S02]  /*02c0*/  IMAD.WIDE R2, R13, 0x4, R2 ;  /* 0x000000040d027825 */ /* 0x004fe400078e0202 */
[----:B------:R0:W5:Y:S04]  /*02d0*/  LDG.E R13, desc[UR8][R16.64] ;  /* 0x00000008100d7981 */ /* 0x000168000c1e1900 */
[----:B------:R0:W5:Y:S01]  /*02e0*/  LDG.E R14, desc[UR8][R2.64] ;  /* 0x00000008020e7981 */ /* 0x000162000c1e1900 */
[----:B------:R-:W-:Y:S01]  /*02f0*/  BSSY.RECONVERGENT B0, `(.L_x_2) ;  /* 0x0000065000007945 */ /* 0x000fe20003800200 */
[----:B------:R-:W-:Y:S01]  /*0300*/  IMAD.MOV.U32 R15, RZ, RZ, RZ ;  /* 0x000000ffff0f7224 */ /* 0x000fe200078e00ff */
[----:B------:R-:W-:-:S13]  /*0310*/  ISETP.GE.AND P0, PT, R10, R11, PT ;  /* 0x0000000b0a00720c */ /* 0x000fda0003f06270 */
[----:B0-----:R-:W-:Y:S05]  /*0320*/  @P0 BRA `(.L_x_3) ;  /* 0x0000000400840947 */ /* 0x001fea0003800000 */
[----:B------:R-:W-:Y:S02]  /*0330*/  IMAD.MOV.U32 R15, RZ, RZ, RZ ;  /* 0x000000ffff0f7224 */ /* 0x000fe400078e00ff */
[----:B------:R-:W-:-:S07]  /*0340*/  IMAD.MOV.U32 R18, RZ, RZ, R10 ;  /* 0x000000ffff127224 */ /* 0x000fce00078e000a */
.L_x_7:
[----:B------:R-:W0:Y:S01]  /*0350*/  LDC.64 R2, c[0x0][0x3b0] ;  /* 0x0000ec00ff027b82 */ /* 0x000e220000000a00 */
[----:B------:R-:W1:Y:S07]  /*0360*/  LDCU UR4, c[0x0][0x380] ;  /* 0x00007000ff0477ac */ /* 0x000e6e0008000800 */
[----:B------:R-:W2:Y:S01]  /*0370*/  LDC.64 R4, c[0x0][0x390] ;  /* 0x0000e400ff047b82 */ /* 0x000ea20000000a00 */
[----:B0-----:R-:W-:-:S06]  /*0380*/  IMAD.WIDE R2, R18, 0x4, R2 ;  /* 0x0000000412027825 */ /* 0x001fcc00078e0202 */
[----:B------:R-:W1:Y:S02]  /*0390*/  LDG.E R2, desc[UR8][R2.64] ;  /* 0x0000000802027981 */ /* 0x000e64000c1e1900 */
[----:B-1----:R-:W-:-:S04]  /*03a0*/  IMAD R17, R9, UR4, R2 ;  /* 0x0000000409117c24 */ /* 0x002fc8000f8e0202 */
[----:B--2---:R-:W-:-:S06]  /*03b0*/  IMAD.WIDE R4, R17, 0x4, R4 ;  /* 0x0000000411047825 */ /* 0x004fcc00078e0204 */
[----:B------:R-:W2:Y:S01]  /*03c0*/  LDG.E R4, desc[UR8][R4.64] ;  /* 0x0000000804047981 */ /* 0x000ea2000c1e1900 */
[----:B------:R-:W-:Y:S01]  /*03d0*/  BSSY.RECONVERGENT B1, `(.L_x_4) ;  /* 0x0000041000017945 */ /* 0x000fe20003800200 */
[----:B--2--5:R-:W-:-:S04]  /*03e0*/  FADD R19, -R13, R4 ;  /* 0x000000040d137221 */ /* 0x024fc80000000100 */
[C---:B------:R-:W-:Y:S01]  /*03f0*/  FMUL R0, R19.reuse, 0.63661974668502807617 ;  /* 0x3f22f98313007820 */ /* 0x040fe20000400000 */
[----:B------:R-:W-:-:S05]  /*0400*/  FSETP.GE.AND P1, PT, |R19|, 105615, PT ;  /* 0x47ce47801300780b */ /* 0x000fca0003f26200 */
[----:B------:R-:W0:Y:S02]  /*0410*/  F2I.NTZ R0, R0 ;  /* 0x0000000000007305 */ /* 0x000e240000203100 */
[----:B0-----:R-:W-:-:S05]  /*0420*/  I2FP.F32.S32 R16, R0 ;  /* 0x0000000000107245 */ /* 0x001fca0000201400 */
[----:B------:R-:W-:-:S04]  /*0430*/  FFMA R17, R16, -1.5707962512969970703, R19 ;  /* 0xbfc90fda10117823 */ /* 0x000fc80000000013 */
[----:B------:R-:W-:-:S04]  /*0440*/  FFMA R17, R16, -7.5497894158615963534e-08, R17 ;  /* 0xb3a2216810117823 */ /* 0x000fc80000000011 */
[----:B------:R-:W-:Y:S01]  /*0450*/  FFMA R2, R16, -5.3903029534742383927e-15, R17 ;  /* 0xa7c234c510027823 */ /* 0x000fe20000000011 */
[----:B------:R-:W-:Y:S06]  /*0460*/  @!P1 BRA `(.L_x_5) ;  /* 0x0000000000dc9947 */ /* 0x000fec0003800000 */
[----:B------:R-:W-:-:S13]  /*0470*/  FSETP.NEU.AND P1, PT, |R19|, +INF , PT ;  /* 0x7f8000001300780b */ /* 0x000fda0003f2d200 */
[----:B------:R-:W-:Y:S01]  /*0480*/  @!P1 FMUL R2, RZ, R19 ;  /* 0x00000013ff029220 */ /* 0x000fe20000400000 */
[----:B------:R-:W-:Y:S01]  /*0490*/  @!P1 IMAD.MOV.U32 R0, RZ, RZ, RZ ;  /* 0x000000ffff009224 */ /* 0x000fe200078e00ff */
[----:B------:R-:W-:Y:S06]  /*04a0*/  @!P1 BRA `(.L_x_5) ;  /* 0x0000000000cc9947 */ /* 0x000fec0003800000 */
[----:B------:R-:W-:Y:S01]  /*04b0*/  SHF.L.U32 R2, R19, 0x8, RZ ;  /* 0x0000000813027819 */ /* 0x000fe200000006ff */
[----:B------:R-:W-:Y:S01]  /*04c0*/  IMAD.MOV.U32 R16, RZ, RZ, RZ ;  /* 0x000000ffff107224 */ /* 0x000fe200078e00ff */
[----:B------:R-:W0:Y:S01]  /*04d0*/  LDCU.64 UR10, c[0x4][URZ] ;  /* 0x01000000ff0a77ac */ /* 0x000e220008000a00 */
[----:B------:R-:W-:Y:S01]  /*04e0*/  IMAD.MOV.U32 R0, RZ, RZ, R1 ;  /* 0x000000ffff007224 */ /* 0x000fe200078e0001 */
[----:B------:R-:W-:Y:S01]  /*04f0*/  LOP3.LUT R21, R2, 0x80000000, RZ, 0xfc, !PT ;  /* 0x8000000002157812 */ /* 0x000fe200078efcff */
[----:B------:R-:W-:Y:S01]  /*0500*/  UMOV UR5, URZ ;  /* 0x000000ff00057c82 */ /* 0x000fe20008000000 */
[----:B------:R-:W-:-:S05]  /*0510*/  UMOV UR4, URZ ;  /* 0x000000ff00047c82 */ /* 0x000fca0008000000 */
.L_x_6:
[----:B0-----:R-:W-:Y:S02]  /*0520*/  IMAD.U32 R2, RZ, RZ, UR10 ;  /* 0x0000000aff027e24 */ /* 0x001fe4000f8e00ff */
[----:B------:R-:W-:-:S05]  /*0530*/  IMAD.U32 R3, RZ, RZ, UR11 ;  /* 0x0000000bff037e24 */ /* 0x000fca000f8e00ff */
[----:B------:R-:W2:Y:S01]  /*0540*/  LDG.E.CONSTANT R2, desc[UR8][R2.64] ;  /* 0x0000000802027981 */ /* 0x000ea2000c1e9900 */
[----:B------:R-:W-:Y:S02]  /*0550*/  UIADD3 UR10, UP0, UPT, UR10, 0x4, URZ ;  /* 0x000000040a0a7890 */ /* 0x000fe4000ff1e0ff */
[----:B------:R-:W-:Y:S02]  /*0560*/  UIADD3 UR4, UPT, UPT, UR4, 0x1, URZ ;  /* 0x0000000104047890 */ /* 0x000fe4000fffe0ff */
[----:B------:R-:W-:Y:S02]  /*0570*/  UIADD3.X UR11, UPT, UPT, URZ, UR11, URZ, UP0, !UPT ;  /* 0x0000000bff0b7290 */ /* 0x000fe400087fe4ff */
[----:B------:R-:W-:Y:S01]  /*0580*/  UISETP.NE.AND UP0, UPT, UR4, 0x6, UPT ;  /* 0x000000060400788c */ /* 0x000fe2000bf05270 */
[----:B--2---:R-:W-:-:S03]  /*0590*/  IMAD.WIDE.U32 R4, R2, R21, RZ ;  /* 0x0000001502047225 */ /* 0x004fc600078e00ff */
[----:B------:R-:W-:-:S04]  /*05a0*/  IADD3 R17, P1, PT, R4, R16, RZ ;  /* 0x0000001004117210 */ /* 0x000fc80007f3e0ff */
[----:B------:R-:W-:Y:S01]  /*05b0*/  IADD3.X R16, PT, PT, R5, UR5, RZ, P1, !PT ;  /* 0x0000000505107c10 */ /* 0x000fe20008ffe4ff */
[----:B------:R0:W-:Y:S02]  /*05c0*/  STL [R0], R17 ;  /* 0x0000001100007387 */ /* 0x0001e40000100800 */
[----:B0-----:R-:W-:Y:S01]  /*05d0*/  VIADD R0, R0, 0x4 ;  /* 0x0000000400007836 */ /* 0x001fe20000000000 */
[----:B------:R-:W-:Y:S06]  /*05e0*/  BRA.U UP0, `(.L_x_6) ;  /* 0xfffffffd00cc7547 */ /* 0x000fec000b83ffff */
[----:B------:R-:W-:Y:S01]  /*05f0*/  SHF.R.U32.HI R4, RZ, 0x17, R19 ;  /* 0x00000017ff047819 */ /* 0x000fe20000011613 */
[----:B------:R0:W-:Y:S03]  /*0600*/  STL [R1+0x18], R16 ;  /* 0x0000181001007387 */ /* 0x0001e60000100800 */
[C---:B------:R-:W-:Y:S02]  /*0610*/  LOP3.LUT R0, R4.reuse, 0xe0, RZ, 0xc0, !PT ;  /* 0x000000e004007812 */ /* 0x040fe400078ec0ff */
[----:B------:R-:W-:-:S03]  /*0620*/  LOP3.LUT P1, RZ, R4, 0x1f, RZ, 0xc0, !PT ;  /* 0x0000001f04ff7812 */ /* 0x000fc6000782c0ff */
[----:B------:R-:W-:-:S05]  /*0630*/  VIADD R0, R0, 0xffffff80 ;  /* 0xffffff8000007836 */ /* 0x000fca0000000000 */
[----:B------:R-:W-:-:S05]  /*0640*/  SHF.R.U32.HI R0, RZ, 0x5, R0 ;  /* 0x00000005ff007819 */ /* 0x000fca0000011600 */
[----:B------:R-:W-:-:S05]  /*0650*/  IMAD R17, R0, -0x4, R1 ;  /* 0xfffffffc00117824 */ /* 0x000fca00078e0201 */
[----:B------:R-:W2:Y:S04]  /*0660*/  LDL R0, [R17+0x18] ;  /* 0x0000180011007983 */ /* 0x000ea80000100800 */
[----:B------:R-:W2:Y:S04]  /*0670*/  LDL R3, [R17+0x14] ;  /* 0x0000140011037983 */ /* 0x000ea80000100800 */
[----:B------:R-:W3:Y:S01]  /*0680*/  @P1 LDL R2, [R17+0x10] ;  /* 0x0000100011021983 */ /* 0x000ee20000100800 */
[----:B------:R-:W-:Y:S01]  /*0690*/  LOP3.LUT R4, R4, 0x1f, RZ, 0xc0, !PT ;  /* 0x0000001f04047812 */ /* 0x000fe200078ec0ff */
[----:B------:R-:W-:Y:S01]  /*06a0*/  UMOV UR4, 0x54442d19 ;  /* 0x54442d1900047882 */ /* 0x000fe20000000000 */
[----:B------:R-:W-:-:S02]  /*06b0*/  UMOV UR5, 0x3bf921fb ;  /* 0x3bf921fb00057882 */ /* 0x000fc40000000000 */
[-C--:B--2---:R-:W-:Y:S02]  /*06c0*/  @P1 SHF.L.W.U32.HI R0, R3, R4.reuse, R0 ;  /* 0x0000000403001219 */ /* 0x084fe40000010e00 */
[----:B---3--:R-:W-:Y:S02]  /*06d0*/  @P1 SHF.L.W.U32.HI R3, R2, R4, R3 ;  /* 0x0000000402031219 */ /* 0x008fe40000010e03 */
[----:B------:R-:W-:Y:S02]  /*06e0*/  ISETP.GE.AND P1, PT, R19, RZ, PT ;  /* 0x000000ff1300720c */ /* 0x000fe40003f26270 */
[C---:B------:R-:W-:Y:S02]  /*06f0*/  SHF.L.W.U32.HI R4, R3.reuse, 0x2, R0 ;  /* 0x0000000203047819 */ /* 0x040fe40000010e00 */
[----:B------:R-:W-:Y:S02]  /*0700*/  SHF.L.U32 R3, R3, 0x2, RZ ;  /* 0x0000000203037819 */ /* 0x000fe400000006ff */
[----:B------:R-:W-:-:S02]  /*0710*/  SHF.R.S32.HI R5, RZ, 0x1f, R4 ;  /* 0x0000001fff057819 */ /* 0x000fc40000011404 */
[C---:B------:R-:W-:Y:S02]  /*0720*/  LOP3.LUT R19, R4.reuse, R19, RZ, 0x3c, !PT ;  /* 0x0000001304137212 */ /* 0x040fe400078e3cff */
[C---:B------:R-:W-:Y:S02]  /*0730*/  LOP3.LUT R2, R5.reuse, R3, RZ, 0x3c, !PT ;  /* 0x0000000305027212 */ /* 0x040fe400078e3cff */
[----:B------:R-:W-:Y:S02]  /*0740*/  LOP3.LUT R3, R5, R4, RZ, 0x3c, !PT ;  /* 0x0000000405037212 */ /* 0x000fe400078e3cff */
[----:B------:R-:W-:Y:S02]  /*0750*/  SHF.R.U32.HI R5, RZ, 0x1e, R0 ;  /* 0x0000001eff057819 */ /* 0x000fe40000011600 */
[----:B------:R-:W-:Y:S02]  /*0760*/  ISETP.GE.AND P2, PT, R19, RZ, PT ;  /* 0x000000ff1300720c */ /* 0x000fe40003f46270 */
[----:B------:R-:W0:Y:S01]  /*0770*/  I2F.F64.S64 R2, R2 ;  /* 0x0000000200027312 */ /* 0x000e220000301c00 */
[----:B------:R-:W-:-:S05]  /*0780*/  LEA.HI R0, R4, R5, RZ, 0x1 ;  /* 0x0000000504007211 */ /* 0x000fca00078f08ff */
[----:B------:R-:W-:-:S04]  /*0790*/  IMAD.MOV R4, RZ, RZ, -R0 ;  /* 0x000000ffff047224 */ /* 0x000fc800078e0a00 */
[----:B------:R-:W-:Y:S01]  /*07a0*/  @!P1 IMAD.MOV.U32 R0, RZ, RZ, R4 ;  /* 0x000000ffff009224 */ /* 0x000fe200078e0004 */
[----:B0-----:R-:W-:-:S10]  /*07b0*/  DMUL R16, R2, UR4 ;  /* 0x0000000402107c28 */ /* 0x001fd40008000000 */
[----:B------:R-:W0:Y:S02]  /*07c0*/  F2F.F32.F64 R16, R16 ;  /* 0x0000001000107310 */ /* 0x000e240000301000 */
[----:B0-----:R-:W-:-:S07]  /*07d0*/  FSEL R2, -R16, R16, !P2 ;  /* 0x0000001010027208 */ /* 0x001fce0005000100 */
.L_x_5:
[----:B------:R-:W-:Y:S05]  /*07e0*/  BSYNC.RECONVERGENT B1 ;  /* 0x0000000000017941 */ /* 0x000fea0003800200 */
.L_x_4:
[----:B------:R-:W-:Y:S02]  /*07f0*/  IMAD.MOV.U32 R4, RZ, RZ, 0x37cbac00 ;  /* 0x37cbac00ff047424 */ /* 0x000fe400078e00ff */
[----:B------:R-:W-:Y:S01]  /*0800*/  FMUL R3, R2, R2 ;  /* 0x0000000202037220 */ /* 0x000fe20000400000 */
[C---:B------:R-:W-:Y:S01]  /*0810*/  LOP3.LUT R5, R0.reuse, 0x1, RZ, 0xc0, !PT ;  /* 0x0000000100057812 */ /* 0x040fe200078ec0ff */
[----:B------:R-:W-:Y:S01]  /*0820*/  IMAD.MOV.U32 R16, RZ, RZ, 0x3d2aaabb ;  /* 0x3d2aaabbff107424 */ /* 0x000fe200078e00ff */
[----:B------:R-:W-:Y:S01]  /*0830*/  LOP3.LUT P1, RZ, R0, 0x2, RZ, 0xc0, !PT ;  /* 0x0000000200ff7812 */ /* 0x000fe2000782c0ff */
[----:B------:R-:W-:Y:S01]  /*0840*/  FFMA R4, R3, R4, -0.0013887860113754868507 ;  /* 0xbab607ed03047423 */ /* 0x000fe20000000004 */
[----:B------:R-:W-:Y:S01]  /*0850*/  ISETP.NE.U32.AND P2, PT, R5, 0x1, PT ;  /* 0x000000010500780c */ /* 0x000fe20003f45070 */
[----:B------:R-:W-:Y:S02]  /*0860*/  IMAD.MOV.U32 R17, RZ, RZ, 0x3effffff ;  /* 0x3effffffff117424 */ /* 0x000fe400078e00ff */
[----:B------:R-:W-:Y:S01]  /*0870*/  VIADD R18, R18, 0x1 ;  /* 0x0000000112127836 */ /* 0x000fe20000000000 */
[----:B------:R-:W-:-:S02]  /*0880*/  FSEL R4, R4, -0.00019574658654164522886, !P2 ;  /* 0xb94d415304047808 */ /* 0x000fc40005000000 */
[----:B------:R-:W-:Y:S02]  /*0890*/  FSEL R16, R16, 0.0083327032625675201416, !P2 ;  /* 0x3c0885e410107808 */ /* 0x000fe40005000000 */
[----:B------:R-:W-:Y:S02]  /*08a0*/  FSEL R0, R2, 1, P2 ;  /* 0x3f80000002007808 */ /* 0x000fe40001000000 */
[----:B------:R-:W-:Y:S01]  /*08b0*/  FSEL R17, -R17, -0.16666662693023681641, !P2 ;  /* 0xbe2aaaa811117808 */ /* 0x000fe20005000100 */
[C---:B------:R-:W-:Y:S01]  /*08c0*/  FFMA R4, R3.reuse, R4, R16 ;  /* 0x0000000403047223 */ /* 0x040fe20000000010 */
[----:B------:R-:W-:Y:S01]  /*08d0*/  ISETP.GE.AND P2, PT, R18, R11, PT ;  /* 0x0000000b1200720c */ /* 0x000fe20003f46270 */
[C---:B------:R-:W-:Y:S02]  /*08e0*/  FFMA R5, R3.reuse, R0, RZ ;  /* 0x0000000003057223 */ /* 0x040fe400000000ff */
[----:B------:R-:W-:-:S04]  /*08f0*/  FFMA R4, R3, R4, R17 ;  /* 0x0000000403047223 */ /* 0x000fc80000000011 */
[----:B------:R-:W-:-:S04]  /*0900*/  FFMA R0, R5, R4, R0 ;  /* 0x0000000405007223 */ /* 0x000fc80000000000 */
[----:B------:R-:W-:-:S04]  /*0910*/  @P1 FADD R0, RZ, -R0 ;  /* 0x80000000ff001221 */ /* 0x000fc80000000000 */
[----:B------:R-:W-:Y:S01]  /*0920*/  FFMA R15, R12, R0, R15 ;  /* 0x000000000c0f7223 */ /* 0x000fe2000000000f */
[----:B------:R-:W-:Y:S06]  /*0930*/  @!P2 BRA `(.L_x_7) ;  /* 0xfffffff80084a947 */ /* 0x000fec000383ffff */
.L_x_3:
[----:B------:R-:W-:Y:S05]  /*0940*/  BSYNC.RECONVERGENT B0 ;  /* 0x0000000000007941 */ /* 0x000fea0003800200 */
.L_x_2:
[----:B------:R-:W-:Y:S01]  /*0950*/  BSSY.RECONVERGENT B0, `(.L_x_8) ;  /* 0x0000062000007945 */ /* 0x000fe20003800200 */
[----:B-----5:R-:W-:Y:S01]  /*0960*/  FADD R18, R14, R15 ;  /* 0x0000000f0e127221 */ /* 0x020fe20000000000 */
[----:B------:R-:W-:Y:S02]  /*0970*/  MOV R15, RZ ;  /* 0x000000ff000f7202 */ /* 0x000fe40000000f00 */
[----:B------:R-:W-:Y:S05]  /*0980*/  @P0 BRA `(.L_x_9) ;  /* 0x0000000400780947 */ /* 0x000fea0003800000 */
[----:B------:R-:W0:Y:S01]  /*0990*/  LDCU UR4, c[0x0][0x3a8] ;  /* 0x00007500ff0477ac */ /* 0x000e220008000800 */
[----:B------:R-:W-:Y:S02]  /*09a0*/  IMAD.MOV.U32 R15, RZ, RZ, RZ ;  /* 0x000000ffff0f7224 */ /* 0x000fe400078e00ff */
[----:B0-----:R-:W-:-:S07]  /*09b0*/  FFMA R19, R18, UR4, R13 ;  /* 0x0000000412137c23 */ /* 0x001fce000800000d */
.L_x_13:
[----:B------:R-:W0:Y:S01]  /*09c0*/  LDC.64 R4, c[0x0][0x3b0] ;  /* 0x0000ec00ff047b82 */ /* 0x000e220000000a00 */
[----:B-1----:R-:W1:Y:S07]  /*09d0*/  LDCU UR4, c[0x0][0x380] ;  /* 0x00007000ff0477ac */ /* 0x002e6e0008000800 */
[----:B------:R-:W2:Y:S01]  /*09e0*/  LDC.64 R2, c[0x0][0x390] ;  /* 0x0000e400ff027b82 */ /* 0x000ea20000000a00 */
[----:B0-----:R-:W-:-:S06]  /*09f0*/  IMAD.WIDE R4, R10, 0x4, R4 ;  /* 0x000000040a047825 */ /* 0x001fcc00078e0204 */
[----:B------:R-:W1:Y:S02]  /*0a00*/  LDG.E R4, desc[UR8][R4.64] ;  /* 0x0000000804047981 */ /* 0x000e64000c1e1900 */
[----:B-1----:R-:W-:-:S04]  /*0a10*/  IMAD R17, R9, UR4, R4 ;  /* 0x0000000409117c24 */ /* 0x002fc8000f8e0204 */
[----:B--2---:R-:W-:-:S06]  /*0a20*/  IMAD.WIDE R2, R17, 0x4, R2 ;  /* 0x0000000411027825 */ /* 0x004fcc00078e0202 */
[----:B------:R-:W2:Y:S01]  /*0a30*/  LDG.E R2, desc[UR8][R2.64] ;  /* 0x0000000802027981 */ /* 0x000ea2000c1e1900 */
[----:B------:R-:W-:Y:S01]  /*0a40*/  BSSY.RECONVERGENT B1, `(.L_x_10) ;  /* 0x000003d000017945 */ /* 0x000fe20003800200 */
[----:B--2---:R-:W-:-:S04]  /*0a50*/  FADD R20, -R19, R2 ;  /* 0x0000000213147221 */ /* 0x004fc80000000100 */
        /* <DEDUP_REMOVED lines=12> */
[----:B------:R-:W0:Y:S01]  /*0b20*/  LDC.64 R2, c[0x4][RZ] ;  /* 0x01000000ff027b82 */ /* 0x000e220000000a00 */
[----:B------:R-:W-:Y:S01]  /*0b30*/  IMAD.SHL.U32 R4, R20, 0x100, RZ ;  /* 0x0000010014047824 */ /* 0x000fe200078e00ff */
[----:B------:R-:W-:Y:S01]  /*0b40*/  UMOV UR4, URZ ;  /* 0x000000ff00047c82 */ /* 0x000fe20008000000 */
[----:B------:R-:W-:Y:S02]  /*0b50*/  IMAD.MOV.U32 R0, RZ, RZ, RZ ;  /* 0x000000ffff007224 */ /* 0x000fe400078e00ff */
[----:B------:R-:W-:Y:S01]  /*0b60*/  IMAD.MOV.U32 R21, RZ, RZ, RZ ;  /* 0x000000ffff157224 */ /* 0x000fe200078e00ff */
[----:B------:R-:W-:-:S07]  /*0b70*/  LOP3.LUT R25, R4, 0x80000000, RZ, 0xfc, !PT ;  /* 0x8000000004197812 */ /* 0x000fce00078efcff */
.L_x_12:
[----:B0-----:R-:W-:-:S06]  /*0b80*/  IMAD.WIDE.U32 R4, R21, 0x4, R2 ;  /* 0x0000000415047825 */ /* 0x001fcc00078e0002 */
[----:B------:R-:W2:Y:S01]  /*0b90*/  LDG.E.CONSTANT R4, desc[UR8][R4.64] ;  /* 0x0000000804047981 */ /* 0x000ea2000c1e9900 */
[C---:B-1----:R-:W-:Y:S01]  /*0ba0*/  LEA R22, R21.reuse, R1, 0x2 ;  /* 0x0000000115167211 */ /* 0x042fe200078e10ff */
[----:B------:R-:W-:-:S05]  /*0bb0*/  VIADD R21, R21, 0x1 ;  /* 0x0000000115157836 */ /* 0x000fca0000000000 */
[----:B------:R-:W-:Y:S01]  /*0bc0*/  ISETP.NE.AND P0, PT, R21, 0x6, PT ;  /* 0x000000061500780c */ /* 0x000fe20003f05270 */
[----:B--2---:R-:W-:-:S03]  /*0bd0*/  IMAD.WIDE.U32 R16, R4, R25, RZ ;  /* 0x0000001904107225 */ /* 0x004fc600078e00ff */
[----:B------:R-:W-:-:S04]  /*0be0*/  IADD3 R23, P1, PT, R16, R0, RZ ;  /* 0x0000000010177210 */ /* 0x000fc80007f3e0ff */
[----:B------:R-:W-:Y:S01]  /*0bf0*/  IADD3.X R0, PT, PT, R17, UR4, RZ, P1, !PT ;  /* 0x0000000411007c10 */ /* 0x000fe20008ffe4ff */
[----:B------:R1:W-:Y:S04]  /*0c00*/  STL [R22], R23 ;  /* 0x0000001716007387 */ /* 0x0003e80000100800 */
[----:B------:R-:W-:Y:S05]  /*0c10*/  @P0 BRA `(.L_x_12) ;  /* 0xfffffffc00d80947 */ /* 0x000fea000383ffff */
        /* <DEDUP_REMOVED lines=16> */
[C-C-:B------:R-:W-:Y:S01]  /*0d20*/  SHF.L.W.U32.HI R5, R3.reuse, 0x2, R4.reuse ;  /* 0x0000000203057819 */ /* 0x140fe20000010e04 */
[----:B------:R-:W-:Y:S01]  /*0d30*/  IMAD.SHL.U32 R3, R3, 0x4, RZ ;  /* 0x0000000403037824 */ /* 0x000fe200078e00ff */
[----:B0-----:R-:W-:Y:S02]  /*0d40*/  SHF.R.U32.HI R0, RZ, 0x1e, R4 ;  /* 0x0000001eff007819 */ /* 0x001fe40000011604 */
[----:B------:R-:W-:-:S02]  /*0d50*/  SHF.R.S32.HI R16, RZ, 0x1f, R5 ;  /* 0x0000001fff107819 */ /* 0x000fc40000011405 */
[C---:B------:R-:W-:Y:S02]  /*0d60*/  LEA.HI R0, R5.reuse, R0, RZ, 0x1 ;  /* 0x0000000005007211 */ /* 0x040fe400078f08ff */
[C---:B------:R-:W-:Y:S02]  /*0d70*/  LOP3.LUT R2, R16.reuse, R3, RZ, 0x3c, !PT ;  /* 0x0000000310027212 */ /* 0x040fe400078e3cff */
[----:B------:R-:W-:Y:S01]  /*0d80*/  LOP3.LUT R3, R16, R5, RZ, 0x3c, !PT ;  /* 0x0000000510037212 */ /* 0x000fe200078e3cff */
[----:B------:R-:W-:Y:S01]  /*0d90*/  IMAD.MOV R4, RZ, RZ, -R0 ;  /* 0x000000ffff047224 */ /* 0x000fe200078e0a00 */
[----:B------:R-:W-:-:S03]  /*0da0*/  LOP3.LUT R20, R5, R20, RZ, 0x3c, !PT ;  /* 0x0000001405147212 */ /* 0x000fc600078e3cff */
[----:B------:R-:W-:Y:S01]  /*0db0*/  @!P0 IMAD.MOV.U32 R0, RZ, RZ, R4 ;  /* 0x000000ffff008224 */ /* 0x000fe200078e0004 */
[----:B------:R-:W0:Y:S01]  /*0dc0*/  I2F.F64.S64 R2, R2 ;  /* 0x0000000200027312 */ /* 0x000e220000301c00 */
[----:B------:R-:W-:Y:S01]  /*0dd0*/  ISETP.GE.AND P1, PT, R20, RZ, PT ;  /* 0x000000ff1400720c */ /* 0x000fe20003f26270 */
[----:B0-----:R-:W-:-:S10]  /*0de0*/  DMUL R16, R2, UR4 ;  /* 0x0000000402107c28 */ /* 0x001fd40008000000 */
[----:B------:R-:W0:Y:S02]  /*0df0*/  F2F.F32.F64 R16, R16 ;  /* 0x0000001000107310 */ /* 0x000e240000301000 */
[----:B0-----:R-:W-:-:S07]  /*0e00*/  FSEL R4, -R16, R16, !P1 ;  /* 0x0000001010047208 */ /* 0x001fce0004800100 */
.L_x_11:
[----:B------:R-:W-:Y:S05]  /*0e10*/  BSYNC.RECONVERGENT B1 ;  /* 0x0000000000017941 */ /* 0x000fea0003800200 */
.L_x_10:
[----:B------:R-:W-:Y:S01]  /*0e20*/  MOV R2, 0x37cbac00 ;  /* 0x37cbac0000027802 */ /* 0x000fe20000000f00 */
        /* <DEDUP_REMOVED lines=20> */
.L_x_9:
[----:B------:R-:W-:Y:S05]  /*0f70*/  BSYNC.RECONVERGENT B0 ;  /* 0x0000000000007941 */ /* 0x000fea0003800200 */
.L_x_8:
[----:B------:R-:W0:Y:S01]  /*0f80*/  LDCU UR4, c[0x0][0x3a8] ;  /* 0x00007500ff0477ac */ /* 0x000e220008000800 */
[----:B------:R-:W-:Y:S01]  /*0f90*/  FADD R15, R14, R15 ;  /* 0x0000000f0e0f7221 */ /* 0x000fe20000000000 */
[----:B------:R-:W-:Y:S01]  /*0fa0*/  F2F.F64.F32 R2, R13 ;  /* 0x0000000d00027310 */ /* 0x000fe20000201800 */
[----:B------:R-:W2:Y:S02]  /*0fb0*/  LDC.64 R10, c[0x0][0x388] ;  /* 0x0000e200ff0a7b82 */ /* 0x000ea40000000a00 */
[----:B------:R-:W-:-:S04]  /*0fc0*/  FADD R15, R18, R15 ;  /* 0x0000000f120f7221 */ /* 0x000fc80000000000 */
[----:B0-----:R-:W-:-:S04]  /*0fd0*/  FMUL R15, R15, UR4 ;  /* 0x000000040f0f7c20 */ /* 0x001fc80008400000 */
[----:B------:R-:W0:Y:S02]  /*0fe0*/  F2F.F64.F32 R4, R15 ;  /* 0x0000000f00047310 */ /* 0x000e240000201800 */
[----:B0-----:R-:W-:Y:S01]  /*0ff0*/  DFMA R2, R4, 0.5, R2 ;  /* 0x3fe000000402782b */ /* 0x001fe20000000002 */
[----:B--2---:R-:W-:-:S04]  /*1000*/  IMAD.WIDE R4, R7, 0x4, R10 ;  /* 0x0000000407047825 */ /* 0x004fc800078e020a */
[----:B------:R-:W-:-:S05]  /*1010*/  IMAD.IADD R7, R8, 0x1, R7 ;  /* 0x0000000108077824 */ /* 0x000fca00078e0207 */
[----:B------:R-:W0:Y:S01]  /*1020*/  F2F.F32.F64 R3, R2 ;  /* 0x0000000200037310 */ /* 0x000e220000301000 */
[----:B------:R-:W-:Y:S01]  /*1030*/  ISETP.GE.AND P0, PT, R7, UR6, PT ;  /* 0x0000000607007c0c */ /* 0x000fe2000bf06270 */
[----:B0-----:R0:W-:-:S12]  /*1040*/  STG.E desc[UR8][R4.64], R3 ;  /* 0x0000000304007986 */ /* 0x0011d8000c101908 */
[----:B------:R-:W-:Y:S05]  /*1050*/  @!P0 BRA `(.L_x_14) ;  /* 0xfffffff000208947 */ /* 0x000fea000383ffff */
[----:B------:R-:W-:Y:S05]  /*1060*/  EXIT ;  /* 0x000000000000794d */ /* 0x000fea0003800000 */
        .weak           $__internal_0_$__cuda_sm3x_div_rn_noftz_f32_slowpath
        .type           $__internal_0_$__cuda_sm3x_div_rn_noftz_f32_slowpath,@function
        .size           $__internal_0_$__cuda_sm3x_div_rn_noftz_f32_slowpath,(.L_x_27 - $__internal_0_$__cuda_sm3x_div_rn_noftz_f32_slowpath)
$__internal_0_$__cuda_sm3x_div_rn_noftz_f32_slowpath:
[----:B------:R-:W-:Y:S01]  /*1070*/  SHF.R.U32.HI R4, RZ, 0x17, R6 ;  /* 0x00000017ff047819 */ /* 0x000fe20000011606 */
[----:B------:R-:W-:Y:S01]  /*1080*/  BSSY.RECONVERGENT B1, `(.L_x_15) ;  /* 0x0000064000017945 */ /* 0x000fe20003800200 */
[----:B------:R-:W-:Y:S01]  /*1090*/  SHF.R.U32.HI R3, RZ, 0x17, R0 ;  /* 0x00000017ff037819 */ /* 0x000fe20000011600 */
[----:B------:R-:W-:Y:S01]  /*10a0*/  IMAD.MOV.U32 R10, RZ, RZ, R6 ;  /* 0x000000ffff0a7224 */ /* 0x000fe200078e0006 */
[----:B------:R-:W-:Y:S02]  /*10b0*/  LOP3.LUT R4, R4, 0xff, RZ, 0xc0, !PT ;  /* 0x000000ff04047812 */ /* 0x000fe400078ec0ff */
[----:B------:R-:W-:Y:S01]  /*10c0*/  LOP3.LUT R12, R3, 0xff, RZ, 0xc0, !PT ;  /* 0x000000ff030c7812 */ /* 0x000fe200078ec0ff */
[----:B------:R-:W-:Y:S02]  /*10d0*/  IMAD.MOV.U32 R3, RZ, RZ, R0 ;  /* 0x000000ffff037224 */ /* 0x000fe400078e0000 */
[----:B------:R-:W-:Y:S01]  /*10e0*/  VIADD R9, R4, 0xffffffff ;  /* 0xffffffff04097836 */ /* 0x000fe20000000000 */
[----:B------:R-:W-:-:S04]  /*10f0*/  IADD3 R11, PT, PT, R12, -0x1, RZ ;  /* 0xffffffff0c0b7810 */ /* 0x000fc80007ffe0ff */
[----:B------:R-:W-:-:S04]  /*1100*/  ISETP.GT.U32.AND P0, PT, R9, 0xfd, PT ;  /* 0x000000fd0900780c */ /* 0x000fc80003f04070 */
[----:B------:R-:W-:-:S13]  /*1110*/  ISETP.GT.U32.OR P0, PT, R11, 0xfd, P0 ;  /* 0x000000fd0b00780c */ /* 0x000fda0000704470 */
[----:B------:R-:W-:Y:S01]  /*1120*/  @!P0 IMAD.MOV.U32 R5, RZ, RZ, RZ ;  /* 0x000000ffff058224 */ /* 0x000fe200078e00ff */
[----:B------:R-:W-:Y:S06]  /*1130*/  @!P0 BRA `(.L_x_16) ;  /* 0x00000000005c8947 */ /* 0x000fec0003800000 */
[----:B------:R-:W-:Y:S02]  /*1140*/  FSETP.GTU.FTZ.AND P1, PT, |R6|, +INF , PT ;  /* 0x7f8000000600780b */ /* 0x000fe40003f3c200 */
[----:B------:R-:W-:-:S04]  /*1150*/  FSETP.GTU.FTZ.AND P0, PT, |R0|, +INF , PT ;  /* 0x7f8000000000780b */ /* 0x000fc80003f1c200 */
[----:B------:R-:W-:-:S13]  /*1160*/  PLOP3.LUT P0, PT, P0, P1, PT, 0xf8, 0x8f ;  /* 0x00000000008f781c */ /* 0x000fda0000703f70 */
[----:B------:R-:W-:Y:S05]  /*1170*/  @P0 BRA `(.L_x_17) ;  /* 0x00000004004c0947 */ /* 0x000fea0003800000 */
[----:B------:R-:W-:-:S13]  /*1180*/  LOP3.LUT P0, RZ, R10, 0x7fffffff, R3, 0xc8, !PT ;  /* 0x7fffffff0aff7812 */ /* 0x000fda000780c803 */
[----:B------:R-:W-:Y:S05]  /*1190*/  @!P0 BRA `(.L_x_18) ;  /* 0x00000004003c8947 */ /* 0x000fea0003800000 */
[----:B------:R-:W-:Y:S02]  /*11a0*/  FSETP.NEU.FTZ.AND P2, PT, |R0|, +INF , PT ;  /* 0x7f8000000000780b */ /* 0x000fe40003f5d200 */
[----:B------:R-:W-:Y:S02]  /*11b0*/  FSETP.NEU.FTZ.AND P1, PT, |R6|, +INF , PT ;  /* 0x7f8000000600780b */ /* 0x000fe40003f3d200 */
[----:B------:R-:W-:-:S11]  /*11c0*/  FSETP.NEU.FTZ.AND P0, PT, |R0|, +INF , PT ;  /* 0x7f8000000000780b */ /* 0x000fd60003f1d200 */
[----:B------:R-:W-:Y:S05]  /*11d0*/  @!P1 BRA !P2, `(.L_x_18) ;  /* 0x00000004002c9947 */ /* 0x000fea0005000000 */
[----:B------:R-:W-:-:S04]  /*11e0*/  LOP3.LUT P2, RZ, R3, 0x7fffffff, RZ, 0xc0, !PT ;  /* 0x7fffffff03ff7812 */ /* 0x000fc8000784c0ff */
[----:B------:R-:W-:-:S13]  /*11f0*/  PLOP3.LUT P1, PT, P1, P2, PT, 0x2f, 0xf2 ;  /* 0x0000000000f2781c */ /* 0x000fda0000f24577 */
[----:B------:R-:W-:Y:S05]  /*1200*/  @P1 BRA `(.L_x_19) ;  /* 0x0000000400181947 */ /* 0x000fea0003800000 */
[----:B------:R-:W-:-:S04]  /*1210*/  LOP3.LUT P1, RZ, R10, 0x7fffffff, RZ, 0xc0, !PT ;  /* 0x7fffffff0aff7812 */ /* 0x000fc8000782c0ff */
[----:B------:R-:W-:-:S13]  /*1220*/  PLOP3.LUT P0, PT, P0, P1, PT, 0x2f, 0xf2 ;  /* 0x0000000000f2781c */ /* 0x000fda0000702577 */
[----:B------:R-:W-:Y:S05]  /*1230*/  @P0 BRA `(.L_x_20) ;  /* 0x0000000400000947 */ /* 0x000fea0003800000 */
[----:B------:R-:W-:Y:S02]  /*1240*/  ISETP.GE.AND P0, PT, R11, RZ, PT ;  /* 0x000000ff0b00720c */ /* 0x000fe40003f06270 */
[----:B------:R-:W-:-:S11]  /*1250*/  ISETP.GE.AND P1, PT, R9, RZ, PT ;  /* 0x000000ff0900720c */ /* 0x000fd60003f26270 */
[----:B------:R-:W-:Y:S02]  /*1260*/  @P0 IMAD.MOV.U32 R5, RZ, RZ, RZ ;  /* 0x000000ffff050224 */ /* 0x000fe400078e00ff */
[----:B------:R-:W-:Y:S01]  /*1270*/  @!P0 FFMA R3, R0, 1.84467440737095516160e+19, RZ ;  /* 0x5f80000000038823 */ /* 0x000fe200000000ff */
[----:B------:R-:W-:Y:S02]  /*1280*/  @!P0 IMAD.MOV.U32 R5, RZ, RZ, -0x40 ;  /* 0xffffffc0ff058424 */ /* 0x000fe400078e00ff */
[----:B------:R-:W-:-:S03]  /*1290*/  @!P1 FFMA R10, R6, 1.84467440737095516160e+19, RZ ;  /* 0x5f800000060a9823 */ /* 0x000fc600000000ff */
[----:B------:R-:W-:-:S07]  /*12a0*/  @!P1 IADD3 R5, PT, PT, R5, 0x40, RZ ;  /* 0x0000004005059810 */ /* 0x000fce0007ffe0ff */
.L_x_16:
[----:B------:R-:W-:Y:S01]  /*12b0*/  LEA R9, R4, 0xc0800000, 0x17 ;  /* 0xc080000004097811 */ /* 0x000fe200078eb8ff */
[----:B------:R-:W-:Y:S04]  /*12c0*/  BSSY.RECONVERGENT B2, `(.L_x_21) ;  /* 0x0000036000027945 */ /* 0x000fe80003800200 */
[----:B------:R-:W-:Y:S02]  /*12d0*/  IMAD.IADD R10, R10, 0x1, -R9 ;  /* 0x000000010a0a7824 */ /* 0x000fe400078e0a09 */
[----:B------:R-:W-:Y:S02]  /*12e0*/  VIADD R9, R12, 0xffffff81 ;  /* 0xffffff810c097836 */ /* 0x000fe40000000000 */
[----:B------:R-:W0:Y:S01]  /*12f0*/  MUFU.RCP R11, R10 ;  /* 0x0000000a000b7308 */ /* 0x000e220000001000 */
[----:B------:R-:W-:Y:S01]  /*1300*/  FADD.FTZ R13, -R10, -RZ ;  /* 0x800000ff0a0d7221 */ /* 0x000fe20000010100 */
[C---:B------:R-:W-:Y:S01]  /*1310*/  IMAD R0, R9.reuse, -0x800000, R3 ;  /* 0xff80000009007824 */ /* 0x040fe200078e0203 */
[----:B------:R-:W-:-:S05]  /*1320*/  IADD3 R4, PT, PT, R9, 0x7f, -R4 ;  /* 0x0000007f09047810 */ /* 0x000fca0007ffe804 */
[----:B------:R-:W-:Y:S02]  /*1330*/  IMAD.IADD R4, R4, 0x1, R5 ;  /* 0x0000000104047824 */ /* 0x000fe400078e0205 */
[----:B0-----:R-:W-:-:S04]  /*1340*/  FFMA R12, R11, R13, 1 ;  /* 0x3f8000000b0c7423 */ /* 0x001fc8000000000d */
[----:B------:R-:W-:-:S04]  /*1350*/  FFMA R14, R11, R12, R11 ;  /* 0x0000000c0b0e7223 */ /* 0x000fc8000000000b */
[----:B------:R-:W-:-:S04]  /*1360*/  FFMA R3, R0, R14, RZ ;  /* 0x0000000e00037223 */ /* 0x000fc800000000ff */
[----:B------:R-:W-:-:S04]  /*1370*/  FFMA R12, R13, R3, R0 ;  /* 0x000000030d0c7223 */ /* 0x000fc80000000000 */
[----:B------:R-:W-:-:S04]  /*1380*/  FFMA R11, R14, R12, R3 ;  /* 0x0000000c0e0b7223 */ /* 0x000fc80000000003 */
[----:B------:R-:W-:-:S04]  /*1390*/  FFMA R12, R13, R11, R0 ;  /* 0x0000000b0d0c7223 */ /* 0x000fc80000000000 */
[----:B------:R-:W-:-:S05]  /*13a0*/  FFMA R0, R14, R12, R11 ;  /* 0x0000000c0e007223 */ /* 0x000fca000000000b */
[----:B------:R-:W-:-:S04]  /*13b0*/  SHF.R.U32.HI R3, RZ, 0x17, R0 ;  /* 0x00000017ff037819 */ /* 0x000fc80000011600 */
[----:B------:R-:W-:-:S05]  /*13c0*/  LOP3.LUT R3, R3, 0xff, RZ, 0xc0, !PT ;  /* 0x000000ff03037812 */ /* 0x000fca00078ec0ff */
[----:B------:R-:W-:-:S04]  /*13d0*/  IMAD.IADD R9, R3, 0x1, R4 ;  /* 0x0000000103097824 */ /* 0x000fc800078e0204 */
[----:B------:R-:W-:-:S05]  /*13e0*/  VIADD R3, R9, 0xffffffff ;  /* 0xffffffff09037836 */ /* 0x000fca0000000000 */
[----:B------:R-:W-:-:S13]  /*13f0*/  ISETP.GE.U32.AND P0, PT, R3, 0xfe, PT ;  /* 0x000000fe0300780c */ /* 0x000fda0003f06070 */
[----:B------:R-:W-:Y:S05]  /*1400*/  @!P0 BRA `(.L_x_22) ;  /* 0x0000000000808947 */ /* 0x000fea0003800000 */
[----:B------:R-:W-:-:S13]  /*1410*/  ISETP.GT.AND P0, PT, R9, 0xfe, PT ;  /* 0x000000fe0900780c */ /* 0x000fda0003f04270 */
[----:B------:R-:W-:Y:S05]  /*1420*/  @P0 BRA `(.L_x_23) ;  /* 0x00000000006c0947 */ /* 0x000fea0003800000 */
[----:B------:R-:W-:-:S13]  /*1430*/  ISETP.GE.AND P0, PT, R9, 0x1, PT ;  /* 0x000000010900780c */ /* 0x000fda0003f06270 */
[----:B------:R-:W-:Y:S05]  /*1440*/  @P0 BRA `(.L_x_24) ;  /* 0x0000000000740947 */ /* 0x000fea0003800000 */
[----:B------:R-:W-:Y:S02]  /*1450*/  ISETP.GE.AND P0, PT, R9, -0x18, PT ;  /* 0xffffffe80900780c */ /* 0x000fe40003f06270 */
[----:B------:R-:W-:-:S11]  /*1460*/  LOP3.LUT R0, R0, 0x80000000, RZ, 0xc0, !PT ;  /* 0x8000000000007812 */ /* 0x000fd600078ec0ff */
[----:B------:R-:W-:Y:S05]  /*1470*/  @!P0 BRA `(.L_x_24) ;  /* 0x0000000000688947 */ /* 0x000fea0003800000 */
[CCC-:B------:R-:W-:Y:S01]  /*1480*/  FFMA.RZ R3, R14.reuse, R12.reuse, R11.reuse ;  /* 0x0000000c0e037223 */ /* 0x1c0fe2000000c00b */
[C---:B------:R-:W-:Y:S01]  /*1490*/  IADD3 R10, PT, PT, R9.reuse, 0x20, RZ ;  /* 0x00000020090a7810 */ /* 0x040fe20007ffe0ff */
[CCC-:B------:R-:W-:Y:S01]  /*14a0*/  FFMA.RM R4, R14.reuse, R12.reuse, R11.reuse ;  /* 0x0000000c0e047223 */ /* 0x1c0fe2000000400b */
[----:B------:R-:W-:Y:S02]  /*14b0*/  ISETP.NE.AND P2, PT, R9, RZ, PT ;  /* 0x000000ff0900720c */ /* 0x000fe40003f45270 */
[----:B------:R-:W-:Y:S01]  /*14c0*/  LOP3.LUT R5, R3, 0x7fffff, RZ, 0xc0, !PT ;  /* 0x007fffff03057812 */ /* 0x000fe200078ec0ff */
[----:B------:R-:W-:Y:S01]  /*14d0*/  FFMA.RP R3, R14, R12, R11 ;  /* 0x0000000c0e037223 */ /* 0x000fe2000000800b */
[----:B------:R-:W-:Y:S01]  /*14e0*/  ISETP.NE.AND P1, PT, R9, RZ, PT ;  /* 0x000000ff0900720c */ /* 0x000fe20003f25270 */
[----:B------:R-:W-:Y:S01]  /*14f0*/  IMAD.MOV R9, RZ, RZ, -R9 ;  /* 0x000000ffff097224 */ /* 0x000fe200078e0a09 */
[----:B------:R-:W-:Y:S02]  /*1500*/  LOP3.LUT R5, R5, 0x800000, RZ, 0xfc, !PT ;  /* 0x0080000005057812 */ /* 0x000fe400078efcff */
[----:B------:R-:W-:-:S02]  /*1510*/  FSETP.NEU.FTZ.AND P0, PT, R3, R4, PT ;  /* 0x000000040300720b */ /* 0x000fc40003f1d000 */
[----:B------:R-:W-:Y:S02]  /*1520*/  SHF.L.U32 R10, R5, R10, RZ ;  /* 0x0000000a050a7219 */ /* 0x000fe400000006ff */
[----:B------:R-:W-:Y:S02]  /*1530*/  SEL R4, R9, RZ, P2 ;  /* 0x000000ff09047207 */ /* 0x000fe40001000000 */
[----:B------:R-:W-:Y:S02]  /*1540*/  ISETP.NE.AND P1, PT, R10, RZ, P1 ;  /* 0x000000ff0a00720c */ /* 0x000fe40000f25270 */
[----:B------:R-:W-:Y:S02]  /*1550*/  SHF.R.U32.HI R4, RZ, R4, R5 ;  /* 0x00000004ff047219 */ /* 0x000fe40000011605 */
[----:B------:R-:W-:Y:S02]  /*1560*/  PLOP3.LUT P0, PT, P0, P1, PT, 0xf8, 0x8f ;  /* 0x00000000008f781c */ /* 0x000fe40000703f70 */
[----:B------:R-:W-:-:S02]  /*1570*/  SHF.R.U32.HI R10, RZ, 0x1, R4 ;  /* 0x00000001ff0a7819 */ /* 0x000fc40000011604 */
[----:B------:R-:W-:-:S04]  /*1580*/  SEL R3, RZ, 0x1, !P0 ;  /* 0x00000001ff037807 */ /* 0x000fc80004000000 */
[----:B------:R-:W-:-:S04]  /*1590*/  LOP3.LUT R3, R3, 0x1, R10, 0xf8, !PT ;  /* 0x0000000103037812 */ /* 0x000fc800078ef80a */
[----:B------:R-:W-:-:S05]  /*15a0*/  LOP3.LUT R3, R3, R4, RZ, 0xc0, !PT ;  /* 0x0000000403037212 */ /* 0x000fca00078ec0ff */
[----:B------:R-:W-:-:S05]  /*15b0*/  IMAD.IADD R3, R10, 0x1, R3 ;  /* 0x000000010a037824 */ /* 0x000fca00078e0203 */
[----:B------:R-:W-:Y:S01]  /*15c0*/  LOP3.LUT R0, R3, R0, RZ, 0xfc, !PT ;  /* 0x0000000003007212 */ /* 0x000fe200078efcff */
[----:B------:R-:W-:Y:S06]  /*15d0*/  BRA `(.L_x_24) ;  /* 0x0000000000107947 */ /* 0x000fec0003800000 */
.L_x_23:
[----:B------:R-:W-:-:S04]  /*15e0*/  LOP3.LUT R0, R0, 0x80000000, RZ, 0xc0, !PT ;  /* 0x8000000000007812 */ /* 0x000fc800078ec0ff */
[----:B------:R-:W-:Y:S01]  /*15f0*/  LOP3.LUT R0, R0, 0x7f800000, RZ, 0xfc, !PT ;  /* 0x7f80000000007812 */ /* 0x000fe200078efcff */
[----:B------:R-:W-:Y:S06]  /*1600*/  BRA `(.L_x_24) ;  /* 0x0000000000047947 */ /* 0x000fec0003800000 */
.L_x_22:
[----:B------:R-:W-:-:S07]  /*1610*/  IMAD R0, R4, 0x800000, R0 ;  /* 0x0080000004007824 */ /* 0x000fce00078e0200 */
.L_x_24:
[----:B------:R-:W-:Y:S05]  /*1620*/  BSYNC.RECONVERGENT B2 ;  /* 0x0000000000027941 */ /* 0x000fea0003800200 */
.L_x_21:
[----:B------:R-:W-:Y:S05]  /*1630*/  BRA `(.L_x_25) ;  /* 0x0000000000207947 */ /* 0x000fea0003800000 */
.L_x_20:
[----:B------:R-:W-:-:S04]  /*1640*/  LOP3.LUT R0, R10, 0x80000000, R3, 0x48, !PT ;  /* 0x800000000a007812 */ /* 0x000fc800078e4803 */
[----:B------:R-:W-:Y:S01]  /*1650*/  LOP3.LUT R0, R0, 0x7f800000, RZ, 0xfc, !PT ;  /* 0x7f80000000007812 */ /* 0x000fe200078efcff */
[----:B------:R-:W-:Y:S06]  /*1660*/  BRA `(.L_x_25) ;  /* 0x0000000000147947 */ /* 0x000fec0003800000 */
.L_x_19:
[----:B------:R-:W-:Y:S01]  /*1670*/  LOP3.LUT R0, R10, 0x80000000, R3, 0x48, !PT ;  /* 0x800000000a007812 */ /* 0x000fe200078e4803 */
[----:B------:R-:W-:Y:S06]  /*1680*/  BRA `(.L_x_25) ;  /* 0x00000000000c7947 */ /* 0x000fec0003800000 */
.L_x_18:
[----:B------:R-:W0:Y:S01]  /*1690*/  MUFU.RSQ R0, -QNAN ;  /* 0xffc0000000007908 */ /* 0x000e220000001400 */
[----:B------:R-:W-:Y:S05]  /*16a0*/  BRA `(.L_x_25) ;  /* 0x0000000000047947 */ /* 0x000fea0003800000 */
.L_x_17:
[----:B------:R-:W-:-:S07]  /*16b0*/  FADD.FTZ R0, R0, R6 ;  /* 0x0000000600007221 */ /* 0x000fce0000010000 */
.L_x_25:
[----:B------:R-:W-:Y:S05]  /*16c0*/  BSYNC.RECONVERGENT B1 ;  /* 0x0000000000017941 */ /* 0x000fea0003800200 */
.L_x_15:
[----:B------:R-:W-:-:S04]  /*16d0*/  IMAD.MOV.U32 R3, RZ, RZ, 0x0 ;  /* 0x00000000ff037424 */ /* 0x000fc800078e00ff */
[----:B0-----:R-:W-:Y:S05]  /*16e0*/  RET.REL.NODEC R2 `(_Z12kernel_heunsiiPfS_S_S_fPiS0_) ;  /* 0xffffffe802447950 */ /* 0x001fea0003c3ffff */
.L_x_26:
[----:B------:R-:W-:-:S00]  /*16f0*/  BRA `(.L_x_26) ;  /* 0xfffffffc00fc7947 */ /* 0x000fc0000383ffff */
[----:B------:R-:W-:-:S00]  /*1700*/  NOP ;  /* 0x0000000000007918 */ /* 0x000fc00000000000 */
[----:B------:R-:W-:-:S00]  /*1710*/  NOP ;  /* 0x0000000000007918 */ /* 0x000fc00000000000 */
[----:B------:R-:W-:-:S00]  /*1720*/  NOP ;  /* 0x0000000000007918 */ /* 0x000fc00000000000 */
[----:B------:R-:W-:-:S00]  /*1730*/  NOP ;  /* 0x0000000000007918 */ /* 0x000fc00000000000 */
[----:B------:R-:W-:-:S00]  /*1740*/  NOP ;  /* 0x0000000000007918 */ /* 0x000fc00000000000 */
[----:B------:R-:W-:-:S00]  /*1750*/  NOP ;  /* 0x0000000000007918 */ /* 0x000fc00000000000 */
[----:B------:R-:W-:-:S00]  /*1760*/  NOP ;  /* 0x0000000000007918 */ /* 0x000fc00000000000 */
[----:B------:R-:W-:-:S00]  /*1770*/  NOP ;  /* 0x0000000000007918 */ /* 0x000fc00000000000 */
.L_x_27:


//--------------------- .nv.global.init           --------------------------
	.section	.nv.global.init,"aw",@progbits
	.align	4
.nv.global.init:
	.type		__cudart_i2opi_f,@object
	.size		__cudart_i2opi_f,(.L_0 - __cudart_i2opi_f)
__cudart_i2opi_f:
        /*0000*/ 	.byte	0x41, 0x90, 0x43, 0x3c, 0x99, 0x95, 0x62, 0xdb, 0xc0, 0xdd, 0x34, 0xf5, 0xd1, 0x57, 0x27, 0xfc
        /*0010*/ 	.byte	0x29, 0x15, 0x44, 0x4e, 0x6e, 0x83, 0xf9, 0xa2
.L_0:


//--------------------- .nv.shared.reserved.0     --------------------------
	.section	.nv.shared.reserved.0,"aw",@nobits
	.weak		__nv_reservedSMEM_offset_0_alias
	.size		__nv_reservedSMEM_offset_0_alias, 0, 64
	.other		__nv_reservedSMEM_offset_0_alias,@"STO_CUDA_RESERVED_SHARED STV_DEFAULT"
__nv_reservedSMEM_offset_0_alias:
	.zero		0
	.zero		64


//--------------------- .nv.constant0._Z12kernel_heunsiiPfS_S_S_fPiS0_ --------------------------
	.section	.nv.constant0._Z12kernel_heunsiiPfS_S_S_fPiS0_,"a",@progbits
	.sectionflags	@""
	.align	4
.nv.constant0._Z12kernel_heunsiiPfS_S_S_fPiS0_:
	.zero		960


//--------------------- SYMBOLS --------------------------

	.type		.nv.reservedSmem.offset0,@object
	.size		.nv.reservedSmem.offset0,0x4
